//
// Generated by NVIDIA NVVM Compiler
//
// Compiler Build ID: CL-36424714
// Cuda compilation tools, release 13.0, V13.0.88
// Based on NVVM 20.0.0
//

.version 9.0
.target sm_100
.address_size 64

	// .globl	_Z7mysgemmiiiPKfS0_Pf
// _ZZ7mysgemmiiiPKfS0_PfE4ds_M has been demoted
// _ZZ7mysgemmiiiPKfS0_PfE4ds_N has been demoted

.visible .entry _Z7mysgemmiiiPKfS0_Pf(
	.param .u32 _Z7mysgemmiiiPKfS0_Pf_param_0,
	.param .u32 _Z7mysgemmiiiPKfS0_Pf_param_1,
	.param .u32 _Z7mysgemmiiiPKfS0_Pf_param_2,
	.param .u64 .ptr .align 1 _Z7mysgemmiiiPKfS0_Pf_param_3,
	.param .u64 .ptr .align 1 _Z7mysgemmiiiPKfS0_Pf_param_4,
	.param .u64 .ptr .align 1 _Z7mysgemmiiiPKfS0_Pf_param_5
)
{
	.reg .pred 	%p<12>;
	.reg .b32 	%r<45>;
	.reg .b32 	%f<63>;
	.reg .b64 	%rd<13>;
	// demoted variable
	.shared .align 4 .b8 _ZZ7mysgemmiiiPKfS0_PfE4ds_M[1024];
	// demoted variable
	.shared .align 4 .b8 _ZZ7mysgemmiiiPKfS0_PfE4ds_N[1024];
	ld.param.u32 	%r23, [_Z7mysgemmiiiPKfS0_Pf_param_0];
	ld.param.u32 	%r24, [_Z7mysgemmiiiPKfS0_Pf_param_1];
	ld.param.u32 	%r25, [_Z7mysgemmiiiPKfS0_Pf_param_2];
	ld.param.u64 	%rd3, [_Z7mysgemmiiiPKfS0_Pf_param_3];
	ld.param.u64 	%rd4, [_Z7mysgemmiiiPKfS0_Pf_param_4];
	ld.param.u64 	%rd5, [_Z7mysgemmiiiPKfS0_Pf_param_5];
	mov.u32 	%r26, %ctaid.x;
	mov.u32 	%r27, %ctaid.y;
	mov.u32 	%r40, %tid.x;
	mov.u32 	%r42, %tid.y;
	mov.u32 	%r28, %ntid.y;
	mad.lo.s32 	%r3, %r27, %r28, %r42;
	mov.u32 	%r29, %ntid.x;
	mad.lo.s32 	%r4, %r26, %r29, %r40;
	setp.lt.s32 	%p1, %r25, -14;
	mov.f32 	%f62, 0f00000000;
	@%p1 bra 	$L__BB0_7;
	add.s32 	%r30, %r25, -1;
	shr.s32 	%r31, %r30, 31;
	shr.u32 	%r32, %r31, 28;
	add.s32 	%r33, %r30, %r32;
	shr.s32 	%r34, %r33, 4;
	neg.s32 	%r44, %r34;
	shl.b32 	%r35, %r42, 6;
	mov.u32 	%r36, _ZZ7mysgemmiiiPKfS0_PfE4ds_M;
	add.s32 	%r5, %r36, %r35;
	shl.b32 	%r37, %r40, 2;
	add.s32 	%r6, %r5, %r37;
	mov.u32 	%r38, _ZZ7mysgemmiiiPKfS0_PfE4ds_N;
	add.s32 	%r8, %r38, %r37;
	add.s32 	%r7, %r8, %r35;
	mad.lo.s32 	%r43, %r42, %r24, %r4;
	shl.b32 	%r11, %r24, 4;
	mad.lo.s32 	%r41, %r25, %r3, %r40;
	cvta.to.global.u64 	%rd1, %rd3;
	cvta.to.global.u64 	%rd2, %rd4;
	mov.f32 	%f62, 0f00000000;
$L__BB0_2:
	setp.ge.s32 	%p2, %r3, %r23;
	setp.ge.s32 	%p3, %r40, %r25;
	mov.f32 	%f60, 0f00000000;
	or.pred  	%p4, %p2, %p3;
	@%p4 bra 	$L__BB0_4;
	mul.wide.s32 	%rd6, %r41, 4;
	add.s64 	%rd7, %rd1, %rd6;
	ld.global.f32 	%f60, [%rd7];
$L__BB0_4:
	setp.ge.s32 	%p5, %r4, %r24;
	st.shared.f32 	[%r6], %f60;
	setp.ge.s32 	%p6, %r42, %r25;
	mov.f32 	%f61, 0f00000000;
	or.pred  	%p7, %p5, %p6;
	@%p7 bra 	$L__BB0_6;
	mul.wide.s32 	%rd8, %r43, 4;
	add.s64 	%rd9, %rd2, %rd8;
	ld.global.f32 	%f61, [%rd9];
$L__BB0_6:
	st.shared.f32 	[%r7], %f61;
	bar.sync 	0;
	ld.shared.f32 	%f12, [%r5];
	ld.shared.f32 	%f13, [%r8];
	fma.rn.f32 	%f14, %f12, %f13, %f62;
	ld.shared.f32 	%f15, [%r5+4];
	ld.shared.f32 	%f16, [%r8+64];
	fma.rn.f32 	%f17, %f15, %f16, %f14;
	ld.shared.f32 	%f18, [%r5+8];
	ld.shared.f32 	%f19, [%r8+128];
	fma.rn.f32 	%f20, %f18, %f19, %f17;
	ld.shared.f32 	%f21, [%r5+12];
	ld.shared.f32 	%f22, [%r8+192];
	fma.rn.f32 	%f23, %f21, %f22, %f20;
	ld.shared.f32 	%f24, [%r5+16];
	ld.shared.f32 	%f25, [%r8+256];
	fma.rn.f32 	%f26, %f24, %f25, %f23;
	ld.shared.f32 	%f27, [%r5+20];
	ld.shared.f32 	%f28, [%r8+320];
	fma.rn.f32 	%f29, %f27, %f28, %f26;
	ld.shared.f32 	%f30, [%r5+24];
	ld.shared.f32 	%f31, [%r8+384];
	fma.rn.f32 	%f32, %f30, %f31, %f29;
	ld.shared.f32 	%f33, [%r5+28];
	ld.shared.f32 	%f34, [%r8+448];
	fma.rn.f32 	%f35, %f33, %f34, %f32;
	ld.shared.f32 	%f36, [%r5+32];
	ld.shared.f32 	%f37, [%r8+512];
	fma.rn.f32 	%f38, %f36, %f37, %f35;
	ld.shared.f32 	%f39, [%r5+36];
	ld.shared.f32 	%f40, [%r8+576];
	fma.rn.f32 	%f41, %f39, %f40, %f38;
	ld.shared.f32 	%f42, [%r5+40];
	ld.shared.f32 	%f43, [%r8+640];
	fma.rn.f32 	%f44, %f42, %f43, %f41;
	ld.shared.f32 	%f45, [%r5+44];
	ld.shared.f32 	%f46, [%r8+704];
	fma.rn.f32 	%f47, %f45, %f46, %f44;
	ld.shared.f32 	%f48, [%r5+48];
	ld.shared.f32 	%f49, [%r8+768];
	fma.rn.f32 	%f50, %f48, %f49, %f47;
	ld.shared.f32 	%f51, [%r5+52];
	ld.shared.f32 	%f52, [%r8+832];
	fma.rn.f32 	%f53, %f51, %f52, %f50;
	ld.shared.f32 	%f54, [%r5+56];
	ld.shared.f32 	%f55, [%r8+896];
	fma.rn.f32 	%f56, %f54, %f55, %f53;
	ld.shared.f32 	%f57, [%r5+60];
	ld.shared.f32 	%f58, [%r8+960];
	fma.rn.f32 	%f62, %f57, %f58, %f56;
	bar.sync 	0;
	add.s32 	%r44, %r44, 1;
	add.s32 	%r43, %r43, %r11;
	add.s32 	%r42, %r42, 16;
	add.s32 	%r41, %r41, 16;
	add.s32 	%r40, %r40, 16;
	setp.ne.s32 	%p8, %r44, 1;
	@%p8 bra 	$L__BB0_2;
$L__BB0_7:
	setp.ge.s32 	%p9, %r3, %r23;
	setp.ge.s32 	%p10, %r4, %r24;
	or.pred  	%p11, %p9, %p10;
	@%p11 bra 	$L__BB0_9;
	mad.lo.s32 	%r39, %r24, %r3, %r4;
	cvta.to.global.u64 	%rd10, %rd5;
	mul.wide.s32 	%rd11, %r39, 4;
	add.s64 	%rd12, %rd10, %rd11;
	st.global.f32 	[%rd12], %f62;
$L__BB0_9:
	ret;

}


// ===== COMPILED SASS (sm_100) =====

	.target	sm_100

	.elftype	@"ET_EXEC"


//--------------------- .note.nv.tkinfo           --------------------------
	.section	.note.nv.tkinfo,"",@"SHT_NOTE"
	.sectionflags	@"SHF_NOTE_NV_TKINFO"
	.tkinfo
        /*0018*/ 	.word	0x00000002
        /*0030*/ 	.string	""
        /*0030*/ 	.string	"ptxas"
        /*0030*/ 	.string	"Cuda compilation tools, release 13.0, V13.0.88"
        /*0030*/ 	.string	"Build cuda_13.0.r13.0/compiler.36424714_0"
        /*0030*/ 	.string	"-arch sm_100 -m 64 "



//--------------------- .note.nv.cuinfo           --------------------------
	.section	.note.nv.cuinfo,"",@"SHT_NOTE"
	.sectionflags	@"SHF_NOTE_NV_CUINFO"
        /*0018*/ 	.short	0x0002
        /*001a*/ 	.short	0x0064
        /*001c*/ 	.short	0x0082
	.zero		2


//--------------------- .nv.info                  --------------------------
	.section	.nv.info,"",@"SHT_CUDA_INFO"
	.align	4


	//----- nvinfo : EIATTR_REGCOUNT
	.align		4
        /*0000*/ 	.byte	0x04, 0x2f
        /*0002*/ 	.short	(.L_1 - .L_0)
	.align		4
.L_0:
        /*0004*/ 	.word	index@(_Z7mysgemmiiiPKfS0_Pf)
        /*0008*/ 	.word	0x00000020


	//----- nvinfo : EIATTR_FRAME_SIZE
	.align		4
.L_1:
        /*000c*/ 	.byte	0x04, 0x11
        /*000e*/ 	.short	(.L_3 - .L_2)
	.align		4
.L_2:
        /*0010*/ 	.word	index@(_Z7mysgemmiiiPKfS0_Pf)
        /*0014*/ 	.word	0x00000000


	//----- nvinfo : EIATTR_MIN_STACK_SIZE
	.align		4
.L_3:
        /*0018*/ 	.byte	0x04, 0x12
        /*001a*/ 	.short	(.L_5 - .L_4)
	.align		4
.L_4:
        /*001c*/ 	.word	index@(_Z7mysgemmiiiPKfS0_Pf)
        /*0020*/ 	.word	0x00000000
.L_5:


//--------------------- .nv.compat                --------------------------
	.section	.nv.compat,"",@"SHT_CUDA_COMPAT_INFO"
	.align	4
        /*0000*/ 	.byte	0x02, 0x09, 0x00, 0x00, 0x02, 0x02, 0x01, 0x00, 0x02, 0x05, 0x05, 0x00, 0x03, 0x07, 0x01, 0x01
        /*0010*/ 	.byte	0x02, 0x03, 0x00, 0x00, 0x02, 0x06, 0x01, 0x00, 0x04, 0x0b, 0x08, 0x00, 0x09, 0x00, 0x00, 0x00
        /*0020*/ 	.byte	0x00, 0x00, 0x00, 0x00


//--------------------- .nv.info._Z7mysgemmiiiPKfS0_Pf --------------------------
	.section	.nv.info._Z7mysgemmiiiPKfS0_Pf,"",@"SHT_CUDA_INFO"
	.sectionflags	@""
	.align	4


	//----- nvinfo : EIATTR_CUDA_API_VERSION
	.align		4
        /*0000*/ 	.byte	0x04, 0x37
        /*0002*/ 	.short	(.L_7 - .L_6)
.L_6:
        /*0004*/ 	.word	0x00000082


	//----- nvinfo : EIATTR_KPARAM_INFO
	.align		4
.L_7:
        /*0008*/ 	.byte	0x04, 0x17
        /*000a*/ 	.short	(.L_9 - .L_8)
.L_8:
        /*000c*/ 	.word	0x00000000
        /*0010*/ 	.short	0x0005
        /*0012*/ 	.short	0x0020
        /*0014*/ 	.byte	0x00, 0xf5, 0x21, 0x00


	//----- nvinfo : EIATTR_KPARAM_INFO
	.align		4
.L_9:
        /*0018*/ 	.byte	0x04, 0x17
        /*001a*/ 	.short	(.L_11 - .L_10)
.L_10:
        /*001c*/ 	.word	0x00000000
        /*0020*/ 	.short	0x0004
        /*0022*/ 	.short	0x0018
        /*0024*/ 	.byte	0x00, 0xf5, 0x21, 0x00


	//----- nvinfo : EIATTR_KPARAM_INFO
	.align		4
.L_11:
        /*0028*/ 	.byte	0x04, 0x17
        /*002a*/ 	.short	(.L_13 - .L_12)
.L_12:
        /*002c*/ 	.word	0x00000000
        /*0030*/ 	.short	0x0003
        /*0032*/ 	.short	0x0010
        /*0034*/ 	.byte	0x00, 0xf5, 0x21, 0x00


	//----- nvinfo : EIATTR_KPARAM_INFO
	.align		4
.L_13:
        /*0038*/ 	.byte	0x04, 0x17
        /*003a*/ 	.short	(.L_15 - .L_14)
.L_14:
        /*003c*/ 	.word	0x00000000
        /*0040*/ 	.short	0x0002
        /*0042*/ 	.short	0x0008
        /*0044*/ 	.byte	0x00, 0xf0, 0x11, 0x00


	//----- nvinfo : EIATTR_KPARAM_INFO
	.align		4
.L_15:
        /*0048*/ 	.byte	0x04, 0x17
        /*004a*/ 	.short	(.L_17 - .L_16)
.L_16:
        /*004c*/ 	.word	0x00000000
        /*0050*/ 	.short	0x0001
        /*0052*/ 	.short	0x0004
        /*0054*/ 	.byte	0x00, 0xf0, 0x11, 0x00


	//----- nvinfo : EIATTR_KPARAM_INFO
	.align		4
.L_17:
        /*0058*/ 	.byte	0x04, 0x17
        /*005a*/ 	.short	(.L_19 - .L_18)
.L_18:
        /*005c*/ 	.word	0x00000000
        /*0060*/ 	.short	0x0000
        /*0062*/ 	.short	0x0000
        /*0064*/ 	.byte	0x00, 0xf0, 0x11, 0x00


	//----- nvinfo : EIATTR_SPARSE_MMA_MASK
	.align		4
.L_19:
        /*0068*/ 	.byte	0x03, 0x50
        /*006a*/ 	.short	0x0000


	//----- nvinfo : EIATTR_MAXREG_COUNT
	.align		4
        /*006c*/ 	.byte	0x03, 0x1b
        /*006e*/ 	.short	0x00ff


	//----- nvinfo : EIATTR_NUM_BARRIERS
	.align		4
        /*0070*/ 	.byte	0x02, 0x4c
        /*0072*/ 	.byte	0x01
	.zero		1


	//----- nvinfo : EIATTR_MERCURY_ISA_VERSION
	.align		4
        /*0074*/ 	.byte	0x03, 0x5f
        /*0076*/ 	.short	0x0101


	//----- nvinfo : EIATTR_VRC_CTA_INIT_COUNT
	.align		4
        /*0078*/ 	.byte	0x02, 0x4a
	.zero		1
	.zero		1


	//----- nvinfo : EIATTR_EXIT_INSTR_OFFSETS
	.align		4
        /*007c*/ 	.byte	0x04, 0x1c
        /*007e*/ 	.short	(.L_21 - .L_20)


	//   ....[0]....
.L_20:
        /*0080*/ 	.word	0x00000610


	//   ....[1]....
        /*0084*/ 	.word	0x00000660


	//----- nvinfo : EIATTR_CBANK_PARAM_SIZE
	.align		4
.L_21:
        /*0088*/ 	.byte	0x03, 0x19
        /*008a*/ 	.short	0x0028


	//----- nvinfo : EIATTR_PARAM_CBANK
	.align		4
        /*008c*/ 	.byte	0x04, 0x0a
        /*008e*/ 	.short	(.L_23 - .L_22)
	.align		4
.L_22:
        /*0090*/ 	.word	index@(.nv.constant0._Z7mysgemmiiiPKfS0_Pf)
        /*0094*/ 	.short	0x0380
        /*0096*/ 	.short	0x0028


	//----- nvinfo : EIATTR_SW_WAR
	.align		4
.L_23:
        /*0098*/ 	.byte	0x04, 0x36
        /*009a*/ 	.short	(.L_25 - .L_24)
.L_24:
        /*009c*/ 	.word	0x00000008
.L_25:


//--------------------- .nv.callgraph             --------------------------
	.section	.nv.callgraph,"",@"SHT_CUDA_CALLGRAPH"
	.align	4
	.sectionentsize	8
	.align		4
        /*0000*/ 	.word	0x00000000
	.align		4
        /*0004*/ 	.word	0xffffffff
	.align		4
        /*0008*/ 	.word	0x00000000
	.align		4
        /*000c*/ 	.word	0xfffffffe
	.align		4
        /*0010*/ 	.word	0x00000000
	.align		4
        /*0014*/ 	.word	0xfffffffd
	.align		4
        /*0018*/ 	.word	0x00000000
	.align		4
        /*001c*/ 	.word	0xfffffffc


//--------------------- .text._Z7mysgemmiiiPKfS0_Pf --------------------------
	.section	.text._Z7mysgemmiiiPKfS0_Pf,"ax",@progbits
	.align	128
        .global         _Z7mysgemmiiiPKfS0_Pf
        .type           _Z7mysgemmiiiPKfS0_Pf,@function
        .size           _Z7mysgemmiiiPKfS0_Pf,(.L_x_3 - _Z7mysgemmiiiPKfS0_Pf)
        .other          _Z7mysgemmiiiPKfS0_Pf,@"STO_CUDA_ENTRY STV_DEFAULT"
_Z7mysgemmiiiPKfS0_Pf:
.text._Z7mysgemmiiiPKfS0_Pf:
[----:B------:R-:W-:Y:S01]  /*0000*/  LDC R1, c[0x0][0x37c] ;  /* 0x0000df00ff017b82 */ /* 0x000fe20000000800 */
[----:B------:R-:W0:Y:S01]  /*0010*/  S2R R0, SR_TID.Y ;  /* 0x0000000000007919 */ /* 0x000e220000002200 */
[----:B------:R-:W1:Y:S06]  /*0020*/  LDCU UR9, c[0x0][0x388] ;  /* 0x00007100ff0977ac */ /* 0x000e6c0008000800 */
[----:B------:R-:W0:Y:S01]  /*0030*/  S2UR UR5, SR_CTAID.Y ;  /* 0x00000000000579c3 */ /* 0x000e220000002600 */
[----:B------:R-:W-:Y:S01]  /*0040*/  HFMA2 R21, -RZ, RZ, 0, 0 ;  /* 0x00000000ff157431 */ /* 0x000fe200000001ff */
[----:B------:R-:W2:Y:S01]  /*0050*/  S2R R13, SR_TID.X ;  /* 0x00000000000d7919 */ /* 0x000ea20000002100 */
[----:B------:R-:W3:Y:S05]  /*0060*/  LDCU.64 UR10, c[0x0][0x358] ;  /* 0x00006b00ff0a77ac */ /* 0x000eea0008000a00 */
[----:B------:R-:W0:Y:S08]  /*0070*/  LDC R3, c[0x0][0x364] ;  /* 0x0000d900ff037b82 */ /* 0x000e300000000800 */
[----:B------:R-:W2:Y:S01]  /*0080*/  S2UR UR4, SR_CTAID.X ;  /* 0x00000000000479c3 */ /* 0x000ea20000002500 */
[----:B-1----:R-:W-:-:S07]  /*0090*/  UISETP.GE.AND UP0, UPT, UR9, -0xe, UPT ;  /* 0xfffffff20900788c */ /* 0x002fce000bf06270 */
[----:B------:R-:W2:Y:S01]  /*00a0*/  LDC R4, c[0x0][0x360] ;  /* 0x0000d800ff047b82 */ /* 0x000ea20000000800 */
[----:B0-----:R-:W-:Y:S02]  /*00b0*/  IMAD R2, R3, UR5, R0 ;  /* 0x0000000503027c24 */ /* 0x001fe4000f8e0200 */
[----:B--2---:R-:W-:Y:S01]  /*00c0*/  IMAD R3, R4, UR4, R13 ;  /* 0x0000000404037c24 */ /* 0x004fe2000f8e020d */
[----:B---3--:R-:W-:Y:S06]  /*00d0*/  BRA.U !UP0, `(.L_x_0) ;  /* 0x0000000508407547 */ /* 0x008fec000b800000 */
[----:B------:R-:W0:Y:S01]  /*00e0*/  S2UR UR7, SR_CgaCtaId ;  /* 0x00000000000779c3 */ /* 0x000e220000008800 */
[----:B------:R-:W1:Y:S01]  /*00f0*/  LDCU UR12, c[0x0][0x384] ;  /* 0x00007080ff0c77ac */ /* 0x000e620008000800 */
[----:B------:R-:W-:Y:S01]  /*0100*/  MOV R21, RZ ;  /* 0x000000ff00157202 */ /* 0x000fe20000000f00 */
[----:B------:R-:W-:Y:S01]  /*0110*/  IMAD R14, R2, UR9, R13 ;  /* 0x00000009020e7c24 */ /* 0x000fe2000f8e020d */
[----:B------:R-:W-:Y:S01]  /*0120*/  UMOV UR6, 0x400 ;  /* 0x0000040000067882 */ /* 0x000fe20000000000 */
[----:B------:R-:W-:-:S03]  /*0130*/  UIADD3 UR4, UPT, UPT, UR9, -0x1, URZ ;  /* 0xffffffff09047890 */ /* 0x000fc6000fffe0ff */
[----:B------:R-:W2:Y:S01]  /*0140*/  LDC R12, c[0x0][0x384] ;  /* 0x0000e100ff0c7b82 */ /* 0x000ea20000000800 */
[----:B------:R-:W3:Y:S01]  /*0150*/  LDCU UR14, c[0x0][0x388] ;  /* 0x00007100ff0e77ac */ /* 0x000ee20008000800 */
[----:B------:R-:W-:Y:S01]  /*0160*/  USHF.R.S32.HI UR5, URZ, 0x1f, UR4 ;  /* 0x0000001fff057899 */ /* 0x000fe20008011404 */
[----:B------:R-:W4:Y:S03]  /*0170*/  LDCU UR13, c[0x0][0x380] ;  /* 0x00007000ff0d77ac */ /* 0x000f260008000800 */
[----:B------:R-:W-:Y:S01]  /*0180*/  ULEA.HI UR5, UR5, UR4, URZ, 0x4 ;  /* 0x0000000405057291 */ /* 0x000fe2000f8f20ff */
[----:B-1----:R-:W-:-:S03]  /*0190*/  IMAD R19, R0, UR12, R3 ;  /* 0x0000000c00137c24 */ /* 0x002fc6000f8e0203 */
[----:B------:R-:W-:Y:S02]  /*01a0*/  USHF.R.S32.HI UR5, URZ, 0x4, UR5 ;  /* 0x00000004ff057899 */ /* 0x000fe40008011405 */
[----:B0-----:R-:W-:Y:S02]  /*01b0*/  ULEA UR8, UR7, UR6, 0x18 ;  /* 0x0000000607087291 */ /* 0x001fe4000f8ec0ff */
[----:B------:R-:W-:Y:S02]  /*01c0*/  UIADD3 UR6, UPT, UPT, UR6, 0x400, URZ ;  /* 0x0000040006067890 */ /* 0x000fe4000fffe0ff */
[----:B------:R-:W-:Y:S02]  /*01d0*/  UIADD3 UR5, UPT, UPT, -UR5, URZ, URZ ;  /* 0x000000ff05057290 */ /* 0x000fe4000fffe1ff */
[----:B------:R-:W-:Y:S01]  /*01e0*/  ULEA UR6, UR7, UR6, 0x18 ;  /* 0x0000000607067291 */ /* 0x000fe2000f8ec0ff */
[----:B------:R-:W-:-:S04]  /*01f0*/  LEA R16, R0, UR8, 0x6 ;  /* 0x0000000800107c11 */ /* 0x000fc8000f8e30ff */
[C---:B------:R-:W-:Y:S02]  /*0200*/  LEA R18, R13.reuse, R16, 0x2 ;  /* 0x000000100d127211 */ /* 0x040fe400078e10ff */
[----:B------:R-:W-:-:S04]  /*0210*/  LEA R15, R13, UR6, 0x2 ;  /* 0x000000060d0f7c11 */ /* 0x000fc8000f8e10ff */
[----:B---34-:R-:W-:-:S07]  /*0220*/  LEA R17, R0, R15, 0x6 ;  /* 0x0000000f00117211 */ /* 0x018fce00078e30ff */
.L_x_1:
[----:B------:R-:W-:Y:S01]  /*0230*/  ISETP.GE.AND P1, PT, R13, UR14, PT ;  /* 0x0000000e0d007c0c */ /* 0x000fe2000bf26270 */
[----:B------:R-:W-:Y:S01]  /*0240*/  HFMA2 R22, -RZ, RZ, 0, 0 ;  /* 0x00000000ff167431 */ /* 0x000fe200000001ff */
[----:B------:R-:W-:Y:S02]  /*0250*/  ISETP.GE.AND P0, PT, R0, UR14, PT ;  /* 0x0000000e00007c0c */ /* 0x000fe4000bf06270 */
[----:B------:R-:W-:Y:S02]  /*0260*/  ISETP.GE.OR P1, PT, R2, UR13, P1 ;  /* 0x0000000d02007c0c */ /* 0x000fe40008f26670 */
[----:B--2---:R-:W-:Y:S02]  /*0270*/  ISETP.GE.OR P0, PT, R3, R12, P0 ;  /* 0x0000000c0300720c */ /* 0x004fe40000706670 */
[----:B------:R-:W-:-:S09]  /*0280*/  MOV R29, RZ ;  /* 0x000000ff001d7202 */ /* 0x000fd20000000f00 */
[----:B------:R-:W0:Y:S08]  /*0290*/  @!P1 LDC.64 R6, c[0x0][0x390] ;  /* 0x0000e400ff069b82 */ /* 0x000e300000000a00 */
[----:B------:R-:W1:Y:S01]  /*02a0*/  @!P0 LDC.64 R4, c[0x0][0x398] ;  /* 0x0000e600ff048b82 */ /* 0x000e620000000a00 */
[----:B0-----:R-:W-:-:S05]  /*02b0*/  @!P1 IMAD.WIDE R6, R14, 0x4, R6 ;  /* 0x000000040e069825 */ /* 0x001fca00078e0206 */
[----:B------:R-:W2:Y:S01]  /*02c0*/  @!P1 LDG.E R29, desc[UR10][R6.64] ;  /* 0x0000000a061d9981 */ /* 0x000ea2000c1e1900 */
[----:B-1----:R-:W-:-:S05]  /*02d0*/  @!P0 IMAD.WIDE R24, R19, 0x4, R4 ;  /* 0x0000000413188825 */ /* 0x002fca00078e0204 */
[----:B------:R-:W3:Y:S01]  /*02e0*/  @!P0 LDG.E R22, desc[UR10][R24.64] ;  /* 0x0000000a18168981 */ /* 0x000ee2000c1e1900 */
[----:B------:R-:W-:-:S04]  /*02f0*/  UIADD3 UR5, UPT, UPT, UR5, 0x1, URZ ;  /* 0x0000000105057890 */ /* 0x000fc8000fffe0ff */
[----:B------:R-:W-:Y:S01]  /*0300*/  UISETP.NE.AND UP0, UPT, UR5, 0x1, UPT ;  /* 0x000000010500788c */ /* 0x000fe2000bf05270 */
[----:B------:R-:W-:Y:S02]  /*0310*/  IADD3 R0, PT, PT, R0, 0x10, RZ ;  /* 0x0000001000007810 */ /* 0x000fe40007ffe0ff */
[----:B------:R-:W-:Y:S02]  /*0320*/  IADD3 R13, PT, PT, R13, 0x10, RZ ;  /* 0x000000100d0d7810 */ /* 0x000fe40007ffe0ff */
[----:B------:R-:W-:Y:S02]  /*0330*/  IADD3 R14, PT, PT, R14, 0x10, RZ ;  /* 0x000000100e0e7810 */ /* 0x000fe40007ffe0ff */
[----:B------:R-:W-:Y:S01]  /*0340*/  LEA R19, R12, R19, 0x4 ;  /* 0x000000130c137211 */ /* 0x000fe200078e20ff */
[----:B--2---:R-:W-:Y:S04]  /*0350*/  STS [R18], R29 ;  /* 0x0000001d12007388 */ /* 0x004fe80000000800 */
[----:B---3--:R-:W-:Y:S01]  /*0360*/  STS [R17], R22 ;  /* 0x0000001611007388 */ /* 0x008fe20000000800 */
[----:B------:R-:W-:Y:S06]  /*0370*/  BAR.SYNC.DEFER_BLOCKING 0x0 ;  /* 0x0000000000007b1d */ /* 0x000fec0000010000 */
[----:B------:R-:W-:Y:S04]  /*0380*/  LDS R28, [R15] ;  /* 0x000000000f1c7984 */ /* 0x000fe80000000800 */
[----:B------:R-:W0:Y:S04]  /*0390*/  LDS.128 R8, [R16] ;  /* 0x0000000010087984 */ /* 0x000e280000000c00 */
[----:B------:R-:W1:Y:S04]  /*03a0*/  LDS R29, [R15+0x40] ;  /* 0x000040000f1d7984 */ /* 0x000e680000000800 */
[----:B------:R-:W2:Y:S04]  /*03b0*/  LDS R27, [R15+0x80] ;  /* 0x000080000f1b7984 */ /* 0x000ea80000000800 */
[----:B------:R-:W3:Y:S04]  /*03c0*/  LDS R26, [R15+0xc0] ;  /* 0x0000c0000f1a7984 */ /* 0x000ee80000000800 */
[----:B------:R-:W-:Y:S04]  /*03d0*/  LDS R23, [R15+0x100] ;  /* 0x000100000f177984 */ /* 0x000fe80000000800 */
[----:B------:R-:W4:Y:S04]  /*03e0*/  LDS.128 R4, [R16+0x10] ;  /* 0x0000100010047984 */ /* 0x000f280000000c00 */
[----:B------:R-:W5:Y:S04]  /*03f0*/  LDS R20, [R15+0x140] ;  /* 0x000140000f147984 */ /* 0x000f680000000800 */
[----:B------:R-:W5:Y:S04]  /*0400*/  LDS R25, [R15+0x180] ;  /* 0x000180000f197984 */ /* 0x000f680000000800 */
[----:B------:R-:W5:Y:S04]  /*0410*/  LDS R22, [R15+0x1c0] ;  /* 0x0001c0000f167984 */ /* 0x000f680000000800 */
[----:B------:R-:W-:Y:S01]  /*0420*/  LDS R24, [R15+0x240] ;  /* 0x000240000f187984 */ /* 0x000fe20000000800 */
[----:B0-----:R-:W-:-:S03]  /*0430*/  FFMA R8, R8, R28, R21 ;  /* 0x0000001c08087223 */ /* 0x001fc60000000015 */
[----:B------:R-:W-:Y:S01]  /*0440*/  LDS R21, [R15+0x200] ;  /* 0x000200000f157984 */ /* 0x000fe20000000800 */
[----:B-1----:R-:W-:-:S04]  /*0450*/  FFMA R8, R29, R9, R8 ;  /* 0x000000091d087223 */ /* 0x002fc80000000008 */
[----:B--2---:R-:W-:-:S04]  /*0460*/  FFMA R27, R27, R10, R8 ;  /* 0x0000000a1b1b7223 */ /* 0x004fc80000000008 */
[----:B---3--:R-:W-:Y:S02]  /*0470*/  FFMA R27, R26, R11, R27 ;  /* 0x0000000b1a1b7223 */ /* 0x008fe4000000001b */
[----:B------:R-:W0:Y:S02]  /*0480*/  LDS.128 R8, [R16+0x20] ;  /* 0x0000200010087984 */ /* 0x000e240000000c00 */
[----:B----4-:R-:W-:-:S04]  /*0490*/  FFMA R23, R4, R23, R27 ;  /* 0x0000001704177223 */ /* 0x010fc8000000001b */
[----:B-----5:R-:W-:Y:S02]  /*04a0*/  FFMA R20, R20, R5, R23 ;  /* 0x0000000514147223 */ /* 0x020fe40000000017 */
[----:B------:R-:W1:Y:S02]  /*04b0*/  LDS R23, [R15+0x280] ;  /* 0x000280000f177984 */ /* 0x000e640000000800 */
[----:B------:R-:W-:Y:S02]  /*04c0*/  FFMA R25, R25, R6, R20 ;  /* 0x0000000619197223 */ /* 0x000fe40000000014 */
[----:B------:R-:W2:Y:S02]  /*04d0*/  LDS R20, [R15+0x2c0] ;  /* 0x0002c0000f147984 */ /* 0x000ea40000000800 */
[----:B------:R-:W-:Y:S02]  /*04e0*/  FFMA R27, R22, R7, R25 ;  /* 0x00000007161b7223 */ /* 0x000fe40000000019 */
[----:B------:R-:W-:Y:S04]  /*04f0*/  LDS R25, [R15+0x300] ;  /* 0x000300000f197984 */ /* 0x000fe80000000800 */
[----:B------:R-:W3:Y:S04]  /*0500*/  LDS.128 R4, [R16+0x30] ;  /* 0x0000300010047984 */ /* 0x000ee80000000c00 */
[----:B------:R-:W4:Y:S01]  /*0510*/  LDS R22, [R15+0x340] ;  /* 0x000340000f167984 */ /* 0x000f220000000800 */
[----:B0-----:R-:W-:-:S03]  /*0520*/  FFMA R27, R8, R21, R27 ;  /* 0x00000015081b7223 */ /* 0x001fc6000000001b */
[----:B------:R-:W0:Y:S04]  /*0530*/  LDS R21, [R15+0x380] ;  /* 0x000380000f157984 */ /* 0x000e280000000800 */
[----:B------:R-:W5:Y:S01]  /*0540*/  LDS R8, [R15+0x3c0] ;  /* 0x0003c0000f087984 */ /* 0x000f620000000800 */
[----:B------:R-:W-:-:S04]  /*0550*/  FFMA R24, R24, R9, R27 ;  /* 0x0000000918187223 */ /* 0x000fc8000000001b */
[----:B-1----:R-:W-:-:S04]  /*0560*/  FFMA R23, R23, R10, R24 ;  /* 0x0000000a17177223 */ /* 0x002fc80000000018 */
[----:B--2---:R-:W-:-:S04]  /*0570*/  FFMA R11, R20, R11, R23 ;  /* 0x0000000b140b7223 */ /* 0x004fc80000000017 */
[----:B---3--:R-:W-:-:S04]  /*0580*/  FFMA R11, R4, R25, R11 ;  /* 0x00000019040b7223 */ /* 0x008fc8000000000b */
[----:B----4-:R-:W-:-:S04]  /*0590*/  FFMA R22, R22, R5, R11 ;  /* 0x0000000516167223 */ /* 0x010fc8000000000b */
[----:B0-----:R-:W-:-:S04]  /*05a0*/  FFMA R21, R21, R6, R22 ;  /* 0x0000000615157223 */ /* 0x001fc80000000016 */
[----:B-----5:R-:W-:Y:S01]  /*05b0*/  FFMA R21, R8, R7, R21 ;  /* 0x0000000708157223 */ /* 0x020fe20000000015 */
[----:B------:R-:W-:Y:S06]  /*05c0*/  BAR.SYNC.DEFER_BLOCKING 0x0 ;  /* 0x0000000000007b1d */ /* 0x000fec0000010000 */
[----:B------:R-:W-:Y:S05]  /*05d0*/  BRA.U UP0, `(.L_x_1) ;  /* 0xfffffffd00147547 */ /* 0x000fea000b83ffff */
.L_x_0:
[----:B------:R-:W0:Y:S02]  /*05e0*/  LDCU.64 UR4, c[0x0][0x380] ;  /* 0x00007000ff0477ac */ /* 0x000e240008000a00 */
[----:B0-----:R-:W-:-:S04]  /*05f0*/  ISETP.GE.AND P0, PT, R3, UR5, PT ;  /* 0x0000000503007c0c */ /* 0x001fc8000bf06270 */
[----:B------:R-:W-:-:S13]  /*0600*/  ISETP.GE.OR P0, PT, R2, UR4, P0 ;  /* 0x0000000402007c0c */ /* 0x000fda0008706670 */
[----:B------:R-:W-:Y:S05]  /*0610*/  @P0 EXIT ;  /* 0x000000000000094d */ /* 0x000fea0003800000 */
[----:B------:R-:W0:Y:S01]  /*0620*/  LDC.64 R4, c[0x0][0x3a0] ;  /* 0x0000e800ff047b82 */ /* 0x000e220000000a00 */
[----:B------:R-:W-:-:S04]  /*0630*/  IMAD R3, R2, UR5, R3 ;  /* 0x0000000502037c24 */ /* 0x000fc8000f8e0203 */
[----:B0-----:R-:W-:-:S05]  /*0640*/  IMAD.WIDE R2, R3, 0x4, R4 ;  /* 0x0000000403027825 */ /* 0x001fca00078e0204 */
[----:B------:R-:W-:Y:S01]  /*0650*/  STG.E desc[UR10][R2.64], R21 ;  /* 0x0000001502007986 */ /* 0x000fe2000c10190a */
[----:B------:R-:W-:Y:S05]  /*0660*/  EXIT ;  /* 0x000000000000794d */ /* 0x000fea0003800000 */
.L_x_2:
[----:B------:R-:W-:-:S00]  /*0670*/  BRA `(.L_x_2) ;  /* 0xfffffffc00fc7947 */ /* 0x000fc0000383ffff */
[----:B------:R-:W-:-:S00]  /*0680*/  NOP ;  /* 0x0000000000007918 */ /* 0x000fc00000000000 */
[----:B------:R-:W-:-:S00]  /*0690*/  NOP ;  /* 0x0000000000007918 */ /* 0x000fc00000000000 */
[----:B------:R-:W-:-:S00]  /*06a0*/  NOP ;  /* 0x0000000000007918 */ /* 0x000fc00000000000 */
[----:B------:R-:W-:-:S00]  /*06b0*/  NOP ;  /* 0x0000000000007918 */ /* 0x000fc00000000000 */
[----:B------:R-:W-:-:S00]  /*06c0*/  NOP ;  /* 0x0000000000007918 */ /* 0x000fc00000000000 */
[----:B------:R-:W-:-:S00]  /*06d0*/  NOP ;  /* 0x0000000000007918 */ /* 0x000fc00000000000 */
[----:B------:R-:W-:-:S00]  /*06e0*/  NOP ;  /* 0x0000000000007918 */ /* 0x000fc00000000000 */
[----:B------:R-:W-:-:S00]  /*06f0*/  NOP ;  /* 0x0000000000007918 */ /* 0x000fc00000000000 */
.L_x_3:


//--------------------- .nv.shared._Z7mysgemmiiiPKfS0_Pf --------------------------
	.section	.nv.shared._Z7mysgemmiiiPKfS0_Pf,"aw",@nobits
	.sectionflags	@""
	.align	4
.nv.shared._Z7mysgemmiiiPKfS0_Pf:
	.zero		3072


//--------------------- .nv.shared.reserved.0     --------------------------
	.section	.nv.shared.reserved.0,"aw",@nobits
	.weak		__nv_reservedSMEM_offset_0_alias
	.size		__nv_reservedSMEM_offset_0_alias, 0, 64
	.other		__nv_reservedSMEM_offset_0_alias,@"STO_CUDA_RESERVED_SHARED STV_DEFAULT"
__nv_reservedSMEM_offset_0_alias:
	.zero		0
	.zero		64


//--------------------- .nv.constant0._Z7mysgemmiiiPKfS0_Pf --------------------------
	.section	.nv.constant0._Z7mysgemmiiiPKfS0_Pf,"a",@progbits
	.sectionflags	@""
	.align	4
.nv.constant0._Z7mysgemmiiiPKfS0_Pf:
	.zero		936


//--------------------- SYMBOLS --------------------------

	.type		.nv.reservedSmem.offset0,@object
	.size		.nv.reservedSmem.offset0,0x4
	.type		.nv.reservedSmem.cap,@object
	.size		.nv.reservedSmem.cap,0x4
